//
// Generated by NVIDIA NVVM Compiler
//
// Compiler Build ID: CL-36424714
// Cuda compilation tools, release 13.0, V13.0.88
// Based on NVVM 20.0.0
//

.version 9.0
.target sm_100
.address_size 64

	// .globl	_Z17prefix_sum_kernelPiS_iii

.visible .entry _Z17prefix_sum_kernelPiS_iii(
	.param .u64 .ptr .align 1 _Z17prefix_sum_kernelPiS_iii_param_0,
	.param .u64 .ptr .align 1 _Z17prefix_sum_kernelPiS_iii_param_1,
	.param .u32 _Z17prefix_sum_kernelPiS_iii_param_2,
	.param .u32 _Z17prefix_sum_kernelPiS_iii_param_3,
	.param .u32 _Z17prefix_sum_kernelPiS_iii_param_4
)
{
	.reg .pred 	%p<25>;
	.reg .b32 	%r<158>;
	.reg .b64 	%rd<61>;

	ld.param.u64 	%rd6, [_Z17prefix_sum_kernelPiS_iii_param_0];
	ld.param.u64 	%rd7, [_Z17prefix_sum_kernelPiS_iii_param_1];
	ld.param.u32 	%r54, [_Z17prefix_sum_kernelPiS_iii_param_2];
	ld.param.u32 	%r55, [_Z17prefix_sum_kernelPiS_iii_param_3];
	ld.param.u32 	%r56, [_Z17prefix_sum_kernelPiS_iii_param_4];
	cvta.to.global.u64 	%rd1, %rd6;
	cvta.to.global.u64 	%rd2, %rd7;
	mov.u32 	%r57, %tid.x;
	mov.u32 	%r58, %ctaid.x;
	mov.u32 	%r59, %ntid.x;
	mad.lo.s32 	%r1, %r58, %r59, %r57;
	setp.ge.s32 	%p1, %r1, %r55;
	@%p1 bra 	$L__BB0_29;
	mul.lo.s32 	%r60, %r56, %r55;
	div.s32 	%r2, %r54, %r60;
	mul.lo.s32 	%r3, %r2, %r1;
	add.s32 	%r4, %r55, -1;
	setp.eq.s32 	%p2, %r1, %r4;
	add.s32 	%r61, %r3, %r2;
	selp.b32 	%r5, %r54, %r61, %p2;
	add.s32 	%r142, %r3, 1;
	setp.ge.s32 	%p3, %r142, %r5;
	@%p3 bra 	$L__BB0_8;
	not.b32 	%r62, %r3;
	add.s32 	%r63, %r5, %r62;
	and.b32  	%r7, %r63, 3;
	setp.eq.s32 	%p4, %r7, 0;
	mov.u32 	%r143, %r3;
	@%p4 bra 	$L__BB0_5;
	mul.wide.s32 	%rd8, %r3, 4;
	add.s64 	%rd9, %rd1, %rd8;
	ld.global.u32 	%r140, [%rd9];
	neg.s32 	%r139, %r7;
$L__BB0_4:
	.pragma "nounroll";
	mov.u32 	%r143, %r142;
	mul.wide.s32 	%rd10, %r143, 4;
	add.s64 	%rd11, %rd1, %rd10;
	ld.global.u32 	%r64, [%rd11];
	add.s32 	%r140, %r64, %r140;
	st.global.u32 	[%rd11], %r140;
	add.s32 	%r142, %r143, 1;
	add.s32 	%r139, %r139, 1;
	setp.ne.s32 	%p5, %r139, 0;
	@%p5 bra 	$L__BB0_4;
$L__BB0_5:
	sub.s32 	%r65, %r5, %r3;
	add.s32 	%r66, %r65, -2;
	setp.lt.u32 	%p6, %r66, 3;
	@%p6 bra 	$L__BB0_8;
	mul.wide.s32 	%rd12, %r143, 4;
	add.s64 	%rd13, %rd1, %rd12;
	ld.global.u32 	%r145, [%rd13];
	sub.s32 	%r144, %r142, %r5;
	add.s64 	%rd3, %rd1, 8;
$L__BB0_7:
	mul.wide.s32 	%rd14, %r142, 4;
	add.s64 	%rd15, %rd3, %rd14;
	ld.global.u32 	%r67, [%rd15+-8];
	add.s32 	%r68, %r67, %r145;
	st.global.u32 	[%rd15+-8], %r68;
	ld.global.u32 	%r69, [%rd15+-4];
	add.s32 	%r70, %r69, %r68;
	st.global.u32 	[%rd15+-4], %r70;
	ld.global.u32 	%r71, [%rd15];
	add.s32 	%r72, %r71, %r70;
	st.global.u32 	[%rd15], %r72;
	ld.global.u32 	%r73, [%rd15+4];
	add.s32 	%r145, %r73, %r72;
	st.global.u32 	[%rd15+4], %r145;
	add.s32 	%r142, %r142, 4;
	add.s32 	%r144, %r144, 4;
	setp.ne.s32 	%p7, %r144, 0;
	@%p7 bra 	$L__BB0_7;
$L__BB0_8:
	bar.sync 	0;
	setp.ne.s32 	%p8, %r1, 0;
	@%p8 bra 	$L__BB0_22;
	mov.b32 	%r74, 0;
	st.global.u32 	[%rd2], %r74;
	setp.lt.s32 	%p9, %r55, 2;
	@%p9 bra 	$L__BB0_22;
	add.s32 	%r76, %r55, -2;
	and.b32  	%r26, %r4, 7;
	setp.lt.u32 	%p10, %r76, 7;
	mov.b32 	%r151, 1;
	@%p10 bra 	$L__BB0_14;
	and.b32  	%r78, %r4, -8;
	neg.s32 	%r149, %r78;
	shl.b32 	%r28, %r2, 3;
	mov.b32 	%r148, 0;
	mul.wide.s32 	%rd20, %r2, 4;
	mov.u32 	%r147, %r2;
$L__BB0_12:
	.pragma "nounroll";
	add.s32 	%r79, %r148, 1;
	mul.wide.s32 	%rd16, %r147, 4;
	add.s64 	%rd17, %rd1, %rd16;
	ld.global.u32 	%r80, [%rd17+-4];
	mul.wide.s32 	%rd18, %r79, 4;
	add.s64 	%rd19, %rd2, %rd18;
	ld.global.u32 	%r81, [%rd19+-4];
	add.s32 	%r82, %r81, %r80;
	st.global.u32 	[%rd19], %r82;
	add.s64 	%rd21, %rd17, %rd20;
	ld.global.u32 	%r83, [%rd21+-4];
	add.s32 	%r84, %r82, %r83;
	st.global.u32 	[%rd19+4], %r84;
	add.s64 	%rd22, %rd21, %rd20;
	ld.global.u32 	%r85, [%rd22+-4];
	add.s32 	%r86, %r84, %r85;
	st.global.u32 	[%rd19+8], %r86;
	add.s64 	%rd23, %rd22, %rd20;
	ld.global.u32 	%r87, [%rd23+-4];
	add.s32 	%r88, %r86, %r87;
	st.global.u32 	[%rd19+12], %r88;
	add.s64 	%rd24, %rd23, %rd20;
	ld.global.u32 	%r89, [%rd24+-4];
	add.s32 	%r90, %r88, %r89;
	st.global.u32 	[%rd19+16], %r90;
	add.s64 	%rd25, %rd24, %rd20;
	ld.global.u32 	%r91, [%rd25+-4];
	add.s32 	%r92, %r90, %r91;
	st.global.u32 	[%rd19+20], %r92;
	add.s64 	%rd26, %rd25, %rd20;
	ld.global.u32 	%r93, [%rd26+-4];
	add.s32 	%r94, %r92, %r93;
	st.global.u32 	[%rd19+24], %r94;
	add.s64 	%rd27, %rd26, %rd20;
	ld.global.u32 	%r95, [%rd27+-4];
	add.s32 	%r96, %r94, %r95;
	st.global.u32 	[%rd19+28], %r96;
	add.s32 	%r149, %r149, 8;
	add.s32 	%r148, %r148, 8;
	add.s32 	%r147, %r147, %r28;
	setp.ne.s32 	%p11, %r149, 0;
	@%p11 bra 	$L__BB0_12;
	add.s32 	%r151, %r148, 1;
$L__BB0_14:
	setp.eq.s32 	%p12, %r26, 0;
	@%p12 bra 	$L__BB0_22;
	and.b32  	%r37, %r4, 3;
	setp.lt.u32 	%p13, %r26, 4;
	@%p13 bra 	$L__BB0_17;
	mul.lo.s32 	%r97, %r151, %r2;
	mul.wide.s32 	%rd28, %r97, 4;
	add.s64 	%rd29, %rd1, %rd28;
	ld.global.u32 	%r98, [%rd29+-4];
	mul.wide.s32 	%rd30, %r151, 4;
	add.s64 	%rd31, %rd2, %rd30;
	ld.global.u32 	%r99, [%rd31+-4];
	add.s32 	%r100, %r99, %r98;
	mul.wide.u32 	%rd32, %r151, 4;
	add.s64 	%rd33, %rd2, %rd32;
	st.global.u32 	[%rd33], %r100;
	add.s32 	%r101, %r151, 1;
	mul.wide.s32 	%rd34, %r2, 4;
	add.s64 	%rd35, %rd29, %rd34;
	ld.global.u32 	%r102, [%rd35+-4];
	add.s32 	%r103, %r100, %r102;
	mul.wide.u32 	%rd36, %r101, 4;
	add.s64 	%rd37, %rd2, %rd36;
	st.global.u32 	[%rd37], %r103;
	add.s32 	%r104, %r151, 2;
	add.s64 	%rd38, %rd35, %rd34;
	ld.global.u32 	%r105, [%rd38+-4];
	ld.global.u32 	%r106, [%rd31+4];
	add.s32 	%r107, %r106, %r105;
	mul.wide.u32 	%rd39, %r104, 4;
	add.s64 	%rd40, %rd2, %rd39;
	st.global.u32 	[%rd40], %r107;
	add.s64 	%rd41, %rd38, %rd34;
	ld.global.u32 	%r108, [%rd41+-4];
	ld.global.u32 	%r109, [%rd31+8];
	add.s32 	%r110, %r109, %r108;
	st.global.u32 	[%rd33+12], %r110;
	add.s32 	%r151, %r151, 4;
$L__BB0_17:
	setp.eq.s32 	%p14, %r37, 0;
	@%p14 bra 	$L__BB0_22;
	setp.eq.s32 	%p15, %r37, 1;
	@%p15 bra 	$L__BB0_20;
	mul.lo.s32 	%r111, %r151, %r2;
	mul.wide.s32 	%rd42, %r111, 4;
	add.s64 	%rd43, %rd1, %rd42;
	ld.global.u32 	%r112, [%rd43+-4];
	mul.wide.s32 	%rd44, %r151, 4;
	add.s64 	%rd45, %rd2, %rd44;
	ld.global.u32 	%r113, [%rd45+-4];
	add.s32 	%r114, %r113, %r112;
	mul.wide.u32 	%rd46, %r151, 4;
	add.s64 	%rd47, %rd2, %rd46;
	st.global.u32 	[%rd47], %r114;
	mul.wide.s32 	%rd48, %r2, 4;
	add.s64 	%rd49, %rd43, %rd48;
	ld.global.u32 	%r115, [%rd49+-4];
	add.s32 	%r116, %r114, %r115;
	st.global.u32 	[%rd47+4], %r116;
	add.s32 	%r151, %r151, 2;
$L__BB0_20:
	and.b32  	%r117, %r4, 1;
	setp.eq.b32 	%p16, %r117, 1;
	not.pred 	%p17, %p16;
	@%p17 bra 	$L__BB0_22;
	mul.lo.s32 	%r118, %r151, %r2;
	mul.wide.s32 	%rd50, %r118, 4;
	add.s64 	%rd51, %rd1, %rd50;
	ld.global.u32 	%r119, [%rd51+-4];
	mul.wide.s32 	%rd52, %r151, 4;
	add.s64 	%rd53, %rd2, %rd52;
	ld.global.u32 	%r120, [%rd53+-4];
	add.s32 	%r121, %r120, %r119;
	mul.wide.u32 	%rd54, %r151, 4;
	add.s64 	%rd55, %rd2, %rd54;
	st.global.u32 	[%rd55], %r121;
$L__BB0_22:
	setp.eq.s32 	%p18, %r1, 0;
	bar.sync 	0;
	setp.ge.s32 	%p19, %r3, %r5;
	or.pred  	%p20, %p18, %p19;
	@%p20 bra 	$L__BB0_29;
	mul.wide.s32 	%rd56, %r1, 4;
	add.s64 	%rd4, %rd2, %rd56;
	sub.s32 	%r122, %r5, %r3;
	and.b32  	%r42, %r122, 3;
	setp.eq.s32 	%p21, %r42, 0;
	mov.u32 	%r155, %r3;
	@%p21 bra 	$L__BB0_26;
	neg.s32 	%r153, %r42;
	mov.u32 	%r155, %r3;
$L__BB0_25:
	.pragma "nounroll";
	mul.wide.s32 	%rd57, %r155, 4;
	add.s64 	%rd58, %rd1, %rd57;
	ld.global.u32 	%r123, [%rd4];
	ld.global.u32 	%r124, [%rd58];
	add.s32 	%r125, %r124, %r123;
	st.global.u32 	[%rd58], %r125;
	add.s32 	%r155, %r155, 1;
	add.s32 	%r153, %r153, 1;
	setp.ne.s32 	%p22, %r153, 0;
	@%p22 bra 	$L__BB0_25;
$L__BB0_26:
	sub.s32 	%r126, %r3, %r5;
	setp.gt.u32 	%p23, %r126, -4;
	@%p23 bra 	$L__BB0_29;
	sub.s32 	%r156, %r155, %r5;
	add.s64 	%rd5, %rd1, 8;
$L__BB0_28:
	mul.wide.s32 	%rd59, %r155, 4;
	add.s64 	%rd60, %rd5, %rd59;
	ld.global.u32 	%r127, [%rd4];
	ld.global.u32 	%r128, [%rd60+-8];
	add.s32 	%r129, %r128, %r127;
	st.global.u32 	[%rd60+-8], %r129;
	ld.global.u32 	%r130, [%rd4];
	ld.global.u32 	%r131, [%rd60+-4];
	add.s32 	%r132, %r131, %r130;
	st.global.u32 	[%rd60+-4], %r132;
	ld.global.u32 	%r133, [%rd4];
	ld.global.u32 	%r134, [%rd60];
	add.s32 	%r135, %r134, %r133;
	st.global.u32 	[%rd60], %r135;
	ld.global.u32 	%r136, [%rd4];
	ld.global.u32 	%r137, [%rd60+4];
	add.s32 	%r138, %r137, %r136;
	st.global.u32 	[%rd60+4], %r138;
	add.s32 	%r155, %r155, 4;
	add.s32 	%r156, %r156, 4;
	setp.ne.s32 	%p24, %r156, 0;
	@%p24 bra 	$L__BB0_28;
$L__BB0_29:
	ret;

}


// ===== COMPILED SASS (sm_100) =====

	.target	sm_100

	.elftype	@"ET_EXEC"


//--------------------- .note.nv.tkinfo           --------------------------
	.section	.note.nv.tkinfo,"",@"SHT_NOTE"
	.sectionflags	@"SHF_NOTE_NV_TKINFO"
	.tkinfo
        /*0018*/ 	.word	0x00000002
        /*0030*/ 	.string	""
        /*0030*/ 	.string	"ptxas"
        /*0030*/ 	.string	"Cuda compilation tools, release 13.0, V13.0.88"
        /*0030*/ 	.string	"Build cuda_13.0.r13.0/compiler.36424714_0"
        /*0030*/ 	.string	"-arch sm_100 -m 64 "



//--------------------- .note.nv.cuinfo           --------------------------
	.section	.note.nv.cuinfo,"",@"SHT_NOTE"
	.sectionflags	@"SHF_NOTE_NV_CUINFO"
        /*0018*/ 	.short	0x0002
        /*001a*/ 	.short	0x0064
        /*001c*/ 	.short	0x0082
	.zero		2


//--------------------- .nv.info                  --------------------------
	.section	.nv.info,"",@"SHT_CUDA_INFO"
	.align	4


	//----- nvinfo : EIATTR_REGCOUNT
	.align		4
        /*0000*/ 	.byte	0x04, 0x2f
        /*0002*/ 	.short	(.L_1 - .L_0)
	.align		4
.L_0:
        /*0004*/ 	.word	index@(_Z17prefix_sum_kernelPiS_iii)
        /*0008*/ 	.word	0x0000001e


	//----- nvinfo : EIATTR_FRAME_SIZE
	.align		4
.L_1:
        /*000c*/ 	.byte	0x04, 0x11
        /*000e*/ 	.short	(.L_3 - .L_2)
	.align		4
.L_2:
        /*0010*/ 	.word	index@(_Z17prefix_sum_kernelPiS_iii)
        /*0014*/ 	.word	0x00000000


	//----- nvinfo : EIATTR_MIN_STACK_SIZE
	.align		4
.L_3:
        /*0018*/ 	.byte	0x04, 0x12
        /*001a*/ 	.short	(.L_5 - .L_4)
	.align		4
.L_4:
        /*001c*/ 	.word	index@(_Z17prefix_sum_kernelPiS_iii)
        /*0020*/ 	.word	0x00000000
.L_5:


//--------------------- .nv.compat                --------------------------
	.section	.nv.compat,"",@"SHT_CUDA_COMPAT_INFO"
	.align	4
        /*0000*/ 	.byte	0x02, 0x09, 0x00, 0x00, 0x02, 0x02, 0x01, 0x00, 0x02, 0x05, 0x05, 0x00, 0x03, 0x07, 0x01, 0x01
        /*0010*/ 	.byte	0x02, 0x03, 0x00, 0x00, 0x02, 0x06, 0x01, 0x00, 0x04, 0x0b, 0x08, 0x00, 0x09, 0x00, 0x00, 0x00
        /*0020*/ 	.byte	0x00, 0x00, 0x00, 0x00


//--------------------- .nv.info._Z17prefix_sum_kernelPiS_iii --------------------------
	.section	.nv.info._Z17prefix_sum_kernelPiS_iii,"",@"SHT_CUDA_INFO"
	.sectionflags	@""
	.align	4


	//----- nvinfo : EIATTR_CUDA_API_VERSION
	.align		4
        /*0000*/ 	.byte	0x04, 0x37
        /*0002*/ 	.short	(.L_7 - .L_6)
.L_6:
        /*0004*/ 	.word	0x00000082


	//----- nvinfo : EIATTR_KPARAM_INFO
	.align		4
.L_7:
        /*0008*/ 	.byte	0x04, 0x17
        /*000a*/ 	.short	(.L_9 - .L_8)
.L_8:
        /*000c*/ 	.word	0x00000000
        /*0010*/ 	.short	0x0004
        /*0012*/ 	.short	0x0018
        /*0014*/ 	.byte	0x00, 0xf0, 0x11, 0x00


	//----- nvinfo : EIATTR_KPARAM_INFO
	.align		4
.L_9:
        /*0018*/ 	.byte	0x04, 0x17
        /*001a*/ 	.short	(.L_11 - .L_10)
.L_10:
        /*001c*/ 	.word	0x00000000
        /*0020*/ 	.short	0x0003
        /*0022*/ 	.short	0x0014
        /*0024*/ 	.byte	0x00, 0xf0, 0x11, 0x00


	//----- nvinfo : EIATTR_KPARAM_INFO
	.align		4
.L_11:
        /*0028*/ 	.byte	0x04, 0x17
        /*002a*/ 	.short	(.L_13 - .L_12)
.L_12:
        /*002c*/ 	.word	0x00000000
        /*0030*/ 	.short	0x0002
        /*0032*/ 	.short	0x0010
        /*0034*/ 	.byte	0x00, 0xf0, 0x11, 0x00


	//----- nvinfo : EIATTR_KPARAM_INFO
	.align		4
.L_13:
        /*0038*/ 	.byte	0x04, 0x17
        /*003a*/ 	.short	(.L_15 - .L_14)
.L_14:
        /*003c*/ 	.word	0x00000000
        /*0040*/ 	.short	0x0001
        /*0042*/ 	.short	0x0008
        /*0044*/ 	.byte	0x00, 0xf5, 0x21, 0x00


	//----- nvinfo : EIATTR_KPARAM_INFO
	.align		4
.L_15:
        /*0048*/ 	.byte	0x04, 0x17
        /*004a*/ 	.short	(.L_17 - .L_16)
.L_16:
        /*004c*/ 	.word	0x00000000
        /*0050*/ 	.short	0x0000
        /*0052*/ 	.short	0x0000
        /*0054*/ 	.byte	0x00, 0xf5, 0x21, 0x00


	//----- nvinfo : EIATTR_SPARSE_MMA_MASK
	.align		4
.L_17:
        /*0058*/ 	.byte	0x03, 0x50
        /*005a*/ 	.short	0x0000


	//----- nvinfo : EIATTR_MAXREG_COUNT
	.align		4
        /*005c*/ 	.byte	0x03, 0x1b
        /*005e*/ 	.short	0x00ff


	//----- nvinfo : EIATTR_NUM_BARRIERS
	.align		4
        /*0060*/ 	.byte	0x02, 0x4c
        /*0062*/ 	.byte	0x01
	.zero		1


	//----- nvinfo : EIATTR_MERCURY_ISA_VERSION
	.align		4
        /*0064*/ 	.byte	0x03, 0x5f
        /*0066*/ 	.short	0x0101


	//----- nvinfo : EIATTR_VRC_CTA_INIT_COUNT
	.align		4
        /*0068*/ 	.byte	0x02, 0x4a
	.zero		1
	.zero		1


	//----- nvinfo : EIATTR_EXIT_INSTR_OFFSETS
	.align		4
        /*006c*/ 	.byte	0x04, 0x1c
        /*006e*/ 	.short	(.L_19 - .L_18)


	//   ....[0]....
.L_18:
        /*0070*/ 	.word	0x00000070


	//   ....[1]....
        /*0074*/ 	.word	0x00000e00


	//   ....[2]....
        /*0078*/ 	.word	0x00000f50


	//   ....[3]....
        /*007c*/ 	.word	0x00001110


	//----- nvinfo : EIATTR_CRS_STACK_SIZE
	.align		4
.L_19:
        /*0080*/ 	.byte	0x04, 0x1e
        /*0082*/ 	.short	(.L_21 - .L_20)
.L_20:
        /*0084*/ 	.word	0x00000000


	//----- nvinfo : EIATTR_CBANK_PARAM_SIZE
	.align		4
.L_21:
        /*0088*/ 	.byte	0x03, 0x19
        /*008a*/ 	.short	0x001c


	//----- nvinfo : EIATTR_PARAM_CBANK
	.align		4
        /*008c*/ 	.byte	0x04, 0x0a
        /*008e*/ 	.short	(.L_23 - .L_22)
	.align		4
.L_22:
        /*0090*/ 	.word	index@(.nv.constant0._Z17prefix_sum_kernelPiS_iii)
        /*0094*/ 	.short	0x0380
        /*0096*/ 	.short	0x001c


	//----- nvinfo : EIATTR_SW_WAR
	.align		4
.L_23:
        /*0098*/ 	.byte	0x04, 0x36
        /*009a*/ 	.short	(.L_25 - .L_24)
.L_24:
        /*009c*/ 	.word	0x00000008
.L_25:


//--------------------- .nv.callgraph             --------------------------
	.section	.nv.callgraph,"",@"SHT_CUDA_CALLGRAPH"
	.align	4
	.sectionentsize	8
	.align		4
        /*0000*/ 	.word	0x00000000
	.align		4
        /*0004*/ 	.word	0xffffffff
	.align		4
        /*0008*/ 	.word	0x00000000
	.align		4
        /*000c*/ 	.word	0xfffffffe
	.align		4
        /*0010*/ 	.word	0x00000000
	.align		4
        /*0014*/ 	.word	0xfffffffd
	.align		4
        /*0018*/ 	.word	0x00000000
	.align		4
        /*001c*/ 	.word	0xfffffffc


//--------------------- .text._Z17prefix_sum_kernelPiS_iii --------------------------
	.section	.text._Z17prefix_sum_kernelPiS_iii,"ax",@progbits
	.align	128
        .global         _Z17prefix_sum_kernelPiS_iii
        .type           _Z17prefix_sum_kernelPiS_iii,@function
        .size           _Z17prefix_sum_kernelPiS_iii,(.L_x_17 - _Z17prefix_sum_kernelPiS_iii)
        .other          _Z17prefix_sum_kernelPiS_iii,@"STO_CUDA_ENTRY STV_DEFAULT"
_Z17prefix_sum_kernelPiS_iii:
.text._Z17prefix_sum_kernelPiS_iii:
[----:B------:R-:W-:Y:S01]  /*0000*/  LDC R1, c[0x0][0x37c] ;  /* 0x0000df00ff017b82 */ /* 0x000fe20000000800 */
[----:B------:R-:W0:Y:S07]  /*0010*/  S2R R0, SR_TID.X ;  /* 0x0000000000007919 */ /* 0x000e2e0000002100 */
[----:B------:R-:W0:Y:S08]  /*0020*/  S2UR UR4, SR_CTAID.X ;  /* 0x00000000000479c3 */ /* 0x000e300000002500 */
[----:B------:R-:W0:Y:S08]  /*0030*/  LDC R3, c[0x0][0x360] ;  /* 0x0000d800ff037b82 */ /* 0x000e300000000800 */
[----:B------:R-:W1:Y:S01]  /*0040*/  LDC R9, c[0x0][0x394] ;  /* 0x0000e500ff097b82 */ /* 0x000e620000000800 */
[----:B0-----:R-:W-:-:S05]  /*0050*/  IMAD R0, R3, UR4, R0 ;  /* 0x0000000403007c24 */ /* 0x001fca000f8e0200 */
[----:B-1----:R-:W-:-:S13]  /*0060*/  ISETP.GE.AND P0, PT, R0, R9, PT ;  /* 0x000000090000720c */ /* 0x002fda0003f06270 */
[----:B------:R-:W-:Y:S05]  /*0070*/  @P0 EXIT ;  /* 0x000000000000094d */ /* 0x000fea0003800000 */
[----:B------:R-:W0:Y:S01]  /*0080*/  LDC R2, c[0x0][0x398] ;  /* 0x0000e600ff027b82 */ /* 0x000e220000000800 */
[----:B------:R-:W1:Y:S01]  /*0090*/  LDCU.64 UR6, c[0x0][0x358] ;  /* 0x00006b00ff0677ac */ /* 0x000e620008000a00 */
[----:B------:R-:W-:Y:S01]  /*00a0*/  BSSY.RECONVERGENT B0, `(.L_x_0) ;  /* 0x0000055000007945 */ /* 0x000fe20003800200 */
[----:B0-----:R-:W-:-:S05]  /*00b0*/  IMAD R7, R9, R2, RZ ;  /* 0x0000000209077224 */ /* 0x001fca00078e02ff */
[----:B------:R-:W0:Y:S01]  /*00c0*/  LDC R2, c[0x0][0x390] ;  /* 0x0000e400ff027b82 */ /* 0x000e220000000800 */
[-C--:B------:R-:W-:Y:S02]  /*00d0*/  IABS R11, R7.reuse ;  /* 0x00000007000b7213 */ /* 0x080fe40000000000 */
[----:B------:R-:W-:Y:S02]  /*00e0*/  IABS R10, R7 ;  /* 0x00000007000a7213 */ /* 0x000fe40000000000 */
[----:B------:R-:W2:Y:S08]  /*00f0*/  I2F.RP R3, R11 ;  /* 0x0000000b00037306 */ /* 0x000eb00000209400 */
[----:B--2---:R-:W2:Y:S01]  /*0100*/  MUFU.RCP R3, R3 ;  /* 0x0000000300037308 */ /* 0x004ea20000001000 */
[----:B0-----:R-:W-:-:S02]  /*0110*/  IABS R8, R2 ;  /* 0x0000000200087213 */ /* 0x001fc40000000000 */
[----:B--2---:R-:W-:-:S05]  /*0120*/  IADD3 R4, PT, PT, R3, 0xffffffe, RZ ;  /* 0x0ffffffe03047810 */ /* 0x004fca0007ffe0ff */
[----:B------:R0:W2:Y:S02]  /*0130*/  F2I.FTZ.U32.TRUNC.NTZ R5, R4 ;  /* 0x0000000400057305 */ /* 0x0000a4000021f000 */
[----:B0-----:R-:W-:Y:S02]  /*0140*/  IMAD.MOV.U32 R4, RZ, RZ, RZ ;  /* 0x000000ffff047224 */ /* 0x001fe400078e00ff */
[----:B--2---:R-:W-:-:S04]  /*0150*/  IMAD.MOV R6, RZ, RZ, -R5 ;  /* 0x000000ffff067224 */ /* 0x004fc800078e0a05 */
[----:B------:R-:W-:Y:S01]  /*0160*/  IMAD R13, R6, R11, RZ ;  /* 0x0000000b060d7224 */ /* 0x000fe200078e02ff */
[----:B------:R-:W-:Y:S02]  /*0170*/  MOV R6, R8 ;  /* 0x0000000800067202 */ /* 0x000fe40000000f00 */
[----:B------:R-:W-:Y:S01]  /*0180*/  IADD3 R8, PT, PT, RZ, -R10, RZ ;  /* 0x8000000aff087210 */ /* 0x000fe20007ffe0ff */
[----:B------:R-:W-:-:S06]  /*0190*/  IMAD.HI.U32 R5, R5, R13, R4 ;  /* 0x0000000d05057227 */ /* 0x000fcc00078e0004 */
[----:B------:R-:W-:Y:S01]  /*01a0*/  IMAD.HI.U32 R3, R5, R6, RZ ;  /* 0x0000000605037227 */ /* 0x000fe200078e00ff */
[----:B------:R-:W-:-:S03]  /*01b0*/  IADD3 R5, PT, PT, R9, -0x1, RZ ;  /* 0xffffffff09057810 */ /* 0x000fc60007ffe0ff */
[----:B------:R-:W-:-:S05]  /*01c0*/  IMAD R4, R3, R8, R6 ;  /* 0x0000000803047224 */ /* 0x000fca00078e0206 */
[----:B------:R-:W-:-:S13]  /*01d0*/  ISETP.GT.U32.AND P2, PT, R11, R4, PT ;  /* 0x000000040b00720c */ /* 0x000fda0003f44070 */
[----:B------:R-:W-:Y:S01]  /*01e0*/  @!P2 IMAD.IADD R4, R4, 0x1, -R11 ;  /* 0x000000010404a824 */ /* 0x000fe200078e0a0b */
[----:B------:R-:W-:Y:S02]  /*01f0*/  @!P2 IADD3 R3, PT, PT, R3, 0x1, RZ ;  /* 0x000000010303a810 */ /* 0x000fe40007ffe0ff */
[C---:B------:R-:W-:Y:S02]  /*0200*/  ISETP.NE.AND P2, PT, R7.reuse, RZ, PT ;  /* 0x000000ff0700720c */ /* 0x040fe40003f45270 */
[----:B------:R-:W-:Y:S02]  /*0210*/  ISETP.GE.U32.AND P0, PT, R4, R11, PT ;  /* 0x0000000b0400720c */ /* 0x000fe40003f06070 */
[----:B------:R-:W-:-:S04]  /*0220*/  LOP3.LUT R4, R7, R2, RZ, 0x3c, !PT ;  /* 0x0000000207047212 */ /* 0x000fc800078e3cff */
[----:B------:R-:W-:-:S07]  /*0230*/  ISETP.GE.AND P1, PT, R4, RZ, PT ;  /* 0x000000ff0400720c */ /* 0x000fce0003f26270 */
[----:B------:R-:W-:Y:S01]  /*0240*/  @P0 VIADD R3, R3, 0x1 ;  /* 0x0000000103030836 */ /* 0x000fe20000000000 */
[----:B------:R-:W-:-:S05]  /*0250*/  ISETP.NE.AND P0, PT, R0, R5, PT ;  /* 0x000000050000720c */ /* 0x000fca0003f05270 */
[----:B------:R-:W-:Y:S01]  /*0260*/  @!P1 IMAD.MOV R3, RZ, RZ, -R3 ;  /* 0x000000ffff039224 */ /* 0x000fe200078e0a03 */
[----:B------:R-:W-:-:S05]  /*0270*/  @!P2 LOP3.LUT R3, RZ, R7, RZ, 0x33, !PT ;  /* 0x00000007ff03a212 */ /* 0x000fca00078e33ff */
[----:B------:R-:W-:-:S04]  /*0280*/  IMAD R7, R0, R3, RZ ;  /* 0x0000000300077224 */ /* 0x000fc800078e02ff */
[----:B------:R-:W-:Y:S01]  /*0290*/  VIADD R11, R7, 0x1 ;  /* 0x00000001070b7836 */ /* 0x000fe20000000000 */
[----:B------:R-:W-:-:S04]  /*02a0*/  @P0 IADD3 R2, PT, PT, R3, R7, RZ ;  /* 0x0000000703020210 */ /* 0x000fc80007ffe0ff */
[----:B------:R-:W-:-:S13]  /*02b0*/  ISETP.GE.AND P0, PT, R11, R2, PT ;  /* 0x000000020b00720c */ /* 0x000fda0003f06270 */
[----:B-1----:R-:W-:Y:S05]  /*02c0*/  @P0 BRA `(.L_x_1) ;  /* 0x0000000000c80947 */ /* 0x002fea0003800000 */
[----:B------:R-:W-:Y:S01]  /*02d0*/  LOP3.LUT R13, RZ, R7, RZ, 0x33, !PT ;  /* 0x00000007ff0d7212 */ /* 0x000fe200078e33ff */
[----:B------:R-:W-:Y:S03]  /*02e0*/  BSSY.RECONVERGENT B1, `(.L_x_2) ;  /* 0x0000015000017945 */ /* 0x000fe60003800200 */
[----:B------:R-:W-:-:S04]  /*02f0*/  IADD3 R13, PT, PT, R2, R13, RZ ;  /* 0x0000000d020d7210 */ /* 0x000fc80007ffe0ff */
[----:B------:R-:W-:Y:S01]  /*0300*/  LOP3.LUT P0, R4, R13, 0x3, RZ, 0xc0, !PT ;  /* 0x000000030d047812 */ /* 0x000fe2000780c0ff */
[----:B------:R-:W-:-:S12]  /*0310*/  IMAD.MOV.U32 R13, RZ, RZ, R7 ;  /* 0x000000ffff0d7224 */ /* 0x000fd800078e0007 */
[----:B------:R-:W-:Y:S05]  /*0320*/  @!P0 BRA `(.L_x_3) ;  /* 0x0000000000408947 */ /* 0x000fea0003800000 */
[----:B------:R-:W0:Y:S02]  /*0330*/  LDC.64 R12, c[0x0][0x380] ;  /* 0x0000e000ff0c7b82 */ /* 0x000e240000000a00 */
[----:B0-----:R-:W-:-:S05]  /*0340*/  IMAD.WIDE R14, R7, 0x4, R12 ;  /* 0x00000004070e7825 */ /* 0x001fca00078e020c */
[----:B------:R0:W5:Y:S01]  /*0350*/  LDG.E R17, desc[UR6][R14.64] ;  /* 0x000000060e117981 */ /* 0x000162000c1e1900 */
[----:B------:R-:W-:Y:S01]  /*0360*/  BSSY.RECONVERGENT B2, `(.L_x_4) ;  /* 0x000000b000027945 */ /* 0x000fe20003800200 */
[----:B------:R-:W-:-:S07]  /*0370*/  IADD3 R4, PT, PT, -R4, RZ, RZ ;  /* 0x000000ff04047210 */ /* 0x000fce0007ffe1ff */
.L_x_5:
[----:B01----:R-:W-:-:S05]  /*0380*/  IMAD.WIDE R14, R11, 0x4, R12 ;  /* 0x000000040b0e7825 */ /* 0x003fca00078e020c */
[----:B------:R-:W2:Y:S01]  /*0390*/  LDG.E R6, desc[UR6][R14.64] ;  /* 0x000000060e067981 */ /* 0x000ea2000c1e1900 */
[----:B------:R-:W-:-:S04]  /*03a0*/  IADD3 R4, PT, PT, R4, 0x1, RZ ;  /* 0x0000000104047810 */ /* 0x000fc80007ffe0ff */
[----:B------:R-:W-:Y:S01]  /*03b0*/  ISETP.NE.AND P0, PT, R4, RZ, PT ;  /* 0x000000ff0400720c */ /* 0x000fe20003f05270 */
[----:B--2--5:R-:W-:Y:S02]  /*03c0*/  IMAD.IADD R17, R6, 0x1, R17 ;  /* 0x0000000106117824 */ /* 0x024fe400078e0211 */
[----:B------:R-:W-:Y:S01]  /*03d0*/  IMAD.MOV.U32 R6, RZ, RZ, R11 ;  /* 0x000000ffff067224 */ /* 0x000fe200078e000b */
[----:B------:R-:W-:Y:S02]  /*03e0*/  IADD3 R11, PT, PT, R11, 0x1, RZ ;  /* 0x000000010b0b7810 */ /* 0x000fe40007ffe0ff */
[----:B------:R1:W-:Y:S07]  /*03f0*/  STG.E desc[UR6][R14.64], R17 ;  /* 0x000000110e007986 */ /* 0x0003ee000c101906 */
[----:B------:R-:W-:Y:S05]  /*0400*/  @P0 BRA `(.L_x_5) ;  /* 0xfffffffc00dc0947 */ /* 0x000fea000383ffff */
[----:B------:R-:W-:Y:S05]  /*0410*/  BSYNC.RECONVERGENT B2 ;  /* 0x0000000000027941 */ /* 0x000fea0003800200 */
.L_x_4:
[----:B------:R-:W-:-:S07]  /*0420*/  IMAD.MOV.U32 R13, RZ, RZ, R6 ;  /* 0x000000ffff0d7224 */ /* 0x000fce00078e0006 */
.L_x_3:
[----:B------:R-:W-:Y:S05]  /*0430*/  BSYNC.RECONVERGENT B1 ;  /* 0x0000000000017941 */ /* 0x000fea0003800200 */
.L_x_2:
[----:B------:R-:W-:-:S04]  /*0440*/  IADD3 R4, PT, PT, R2, -0x2, -R7 ;  /* 0xfffffffe02047810 */ /* 0x000fc80007ffe807 */
[----:B------:R-:W-:-:S13]  /*0450*/  ISETP.GE.U32.AND P0, PT, R4, 0x3, PT ;  /* 0x000000030400780c */ /* 0x000fda0003f06070 */
[----:B------:R-:W-:Y:S05]  /*0460*/  @!P0 BRA `(.L_x_1) ;  /* 0x0000000000608947 */ /* 0x000fea0003800000 */
[----:B-1----:R-:W0:Y:S02]  /*0470*/  LDC.64 R14, c[0x0][0x380] ;  /* 0x0000e000ff0e7b82 */ /* 0x002e240000000a00 */
[----:B0-----:R-:W-:-:S06]  /*0480*/  IMAD.WIDE R14, R13, 0x4, R14 ;  /* 0x000000040d0e7825 */ /* 0x001fcc00078e020e */
[----:B------:R-:W0:Y:S01]  /*0490*/  LDC.64 R12, c[0x0][0x380] ;  /* 0x0000e000ff0c7b82 */ /* 0x000e220000000a00 */
[----:B------:R1:W5:Y:S01]  /*04a0*/  LDG.E R17, desc[UR6][R14.64] ;  /* 0x000000060e117981 */ /* 0x000362000c1e1900 */
[----:B------:R-:W-:Y:S02]  /*04b0*/  IADD3 R4, PT, PT, -R2, R11, RZ ;  /* 0x0000000b02047210 */ /* 0x000fe40007ffe1ff */
[----:B0-----:R-:W-:-:S05]  /*04c0*/  IADD3 R12, P0, PT, R12, 0x8, RZ ;  /* 0x000000080c0c7810 */ /* 0x001fca0007f1e0ff */
[----:B-1----:R-:W-:-:S08]  /*04d0*/  IMAD.X R13, RZ, RZ, R13, P0 ;  /* 0x000000ffff0d7224 */ /* 0x002fd000000e060d */
.L_x_6:
[----:B0-----:R-:W-:-:S05]  /*04e0*/  IMAD.WIDE R14, R11, 0x4, R12 ;  /* 0x000000040b0e7825 */ /* 0x001fca00078e020c */
[----:B------:R-:W2:Y:S04]  /*04f0*/  LDG.E R6, desc[UR6][R14.64+-0x8] ;  /* 0xfffff8060e067981 */ /* 0x000ea8000c1e1900 */
[----:B------:R-:W3:Y:S04]  /*0500*/  LDG.E R8, desc[UR6][R14.64+-0x4] ;  /* 0xfffffc060e087981 */ /* 0x000ee8000c1e1900 */
[----:B------:R-:W4:Y:S04]  /*0510*/  LDG.E R10, desc[UR6][R14.64] ;  /* 0x000000060e0a7981 */ /* 0x000f28000c1e1900 */
[----:B------:R-:W4:Y:S01]  /*0520*/  LDG.E R16, desc[UR6][R14.64+0x4] ;  /* 0x000004060e107981 */ /* 0x000f22000c1e1900 */
[----:B------:R-:W-:Y:S01]  /*0530*/  IADD3 R4, PT, PT, R4, 0x4, RZ ;  /* 0x0000000404047810 */ /* 0x000fe20007ffe0ff */
[----:B------:R-:W-:-:S03]  /*0540*/  VIADD R11, R11, 0x4 ;  /* 0x000000040b0b7836 */ /* 0x000fc60000000000 */
[----:B------:R-:W-:Y:S02]  /*0550*/  ISETP.NE.AND P0, PT, R4, RZ, PT ;  /* 0x000000ff0400720c */ /* 0x000fe40003f05270 */
[----:B--2--5:R-:W-:-:S05]  /*0560*/  IADD3 R19, PT, PT, R6, R17, RZ ;  /* 0x0000001106137210 */ /* 0x024fca0007ffe0ff */
[----:B---3--:R-:W-:Y:S01]  /*0570*/  IMAD.IADD R21, R19, 0x1, R8 ;  /* 0x0000000113157824 */ /* 0x008fe200078e0208 */
[----:B------:R0:W-:Y:S04]  /*0580*/  STG.E desc[UR6][R14.64+-0x8], R19 ;  /* 0xfffff8130e007986 */ /* 0x0001e8000c101906 */
[----:B----4-:R-:W-:Y:S01]  /*0590*/  IADD3 R23, PT, PT, R21, R10, RZ ;  /* 0x0000000a15177210 */ /* 0x010fe20007ffe0ff */
[----:B------:R0:W-:Y:S04]  /*05a0*/  STG.E desc[UR6][R14.64+-0x4], R21 ;  /* 0xfffffc150e007986 */ /* 0x0001e8000c101906 */
[----:B------:R-:W-:Y:S01]  /*05b0*/  IMAD.IADD R17, R23, 0x1, R16 ;  /* 0x0000000117117824 */ /* 0x000fe200078e0210 */
[----:B------:R0:W-:Y:S04]  /*05c0*/  STG.E desc[UR6][R14.64], R23 ;  /* 0x000000170e007986 */ /* 0x0001e8000c101906 */
[----:B------:R0:W-:Y:S01]  /*05d0*/  STG.E desc[UR6][R14.64+0x4], R17 ;  /* 0x000004110e007986 */ /* 0x0001e2000c101906 */
[----:B------:R-:W-:Y:S05]  /*05e0*/  @P0 BRA `(.L_x_6) ;  /* 0xfffffffc00bc0947 */ /* 0x000fea000383ffff */
.L_x_1:
[----:B------:R-:W-:Y:S05]  /*05f0*/  BSYNC.RECONVERGENT B0 ;  /* 0x0000000000007941 */ /* 0x000fea0003800200 */
.L_x_0:
[----:B------:R-:W-:Y:S01]  /*0600*/  BAR.SYNC.DEFER_BLOCKING 0x0 ;  /* 0x0000000000007b1d */ /* 0x000fe20000010000 */
[----:B------:R-:W-:-:S05]  /*0610*/  ISETP.NE.AND P0, PT, R0, RZ, PT ;  /* 0x000000ff0000720c */ /* 0x000fca0003f05270 */
[----:B------:R-:W-:Y:S08]  /*0620*/  BSSY.RECONVERGENT B0, `(.L_x_7) ;  /* 0x000007a000007945 */ /* 0x000ff00003800200 */
[----:B------:R-:W-:Y:S05]  /*0630*/  @P0 BRA `(.L_x_8) ;  /* 0x0000000400e00947 */ /* 0x000fea0003800000 */
[----:B------:R-:W2:Y:S01]  /*0640*/  LDC.64 R10, c[0x0][0x388] ;  /* 0x0000e200ff0a7b82 */ /* 0x000ea20000000a00 */
[----:B------:R-:W-:Y:S01]  /*0650*/  ISETP.GE.AND P0, PT, R9, 0x2, PT ;  /* 0x000000020900780c */ /* 0x000fe20003f06270 */
[----:B--2---:R2:W-:-:S12]  /*0660*/  STG.E desc[UR6][R10.64], RZ ;  /* 0x000000ff0a007986 */ /* 0x0045d8000c101906 */
[----:B------:R-:W-:Y:S05]  /*0670*/  @!P0 BRA `(.L_x_8) ;  /* 0x0000000400d08947 */ /* 0x000fea0003800000 */
[----:B------:R-:W-:Y:S01]  /*0680*/  IADD3 R9, PT, PT, R9, -0x2, RZ ;  /* 0xfffffffe09097810 */ /* 0x000fe20007ffe0ff */
[----:B------:R-:W-:Y:S01]  /*0690*/  IMAD.MOV.U32 R4, RZ, RZ, 0x1 ;  /* 0x00000001ff047424 */ /* 0x000fe200078e00ff */
[----:B--2---:R-:W-:Y:S02]  /*06a0*/  LOP3.LUT R11, R5, 0x7, RZ, 0xc0, !PT ;  /* 0x00000007050b7812 */ /* 0x004fe400078ec0ff */
[----:B------:R-:W-:-:S13]  /*06b0*/  ISETP.GE.U32.AND P0, PT, R9, 0x7, PT ;  /* 0x000000070900780c */ /* 0x000fda0003f06070 */
[----:B------:R-:W-:Y:S05]  /*06c0*/  @!P0 BRA `(.L_x_9) ;  /* 0x0000000000bc8947 */ /* 0x000fea0003800000 */
[----:B------:R-:W-:Y:S01]  /*06d0*/  LOP3.LUT R10, R5, 0xfffffff8, RZ, 0xc0, !PT ;  /* 0xfffffff8050a7812 */ /* 0x000fe200078ec0ff */
[----:B------:R-:W-:Y:S02]  /*06e0*/  HFMA2 R6, -RZ, RZ, 0, 0 ;  /* 0x00000000ff067431 */ /* 0x000fe400000001ff */
[----:B------:R-:W-:Y:S01]  /*06f0*/  IMAD.MOV.U32 R4, RZ, RZ, R3 ;  /* 0x000000ffff047224 */ /* 0x000fe200078e0003 */
[----:B------:R-:W-:-:S07]  /*0700*/  IADD3 R10, PT, PT, -R10, RZ, RZ ;  /* 0x000000ff0a0a7210 */ /* 0x000fce0007ffe1ff */
.L_x_10:
[----:B---3--:R-:W2:Y:S01]  /*0710*/  LDC.64 R8, c[0x0][0x388] ;  /* 0x0000e200ff087b82 */ /* 0x008ea20000000a00 */
[----:B01----:R-:W-:-:S07]  /*0720*/  VIADD R15, R6, 0x1 ;  /* 0x00000001060f7836 */ /* 0x003fce0000000000 */
[----:B------:R-:W0:Y:S01]  /*0730*/  LDC.64 R12, c[0x0][0x380] ;  /* 0x0000e000ff0c7b82 */ /* 0x000e220000000a00 */
[----:B--2---:R-:W-:-:S05]  /*0740*/  IMAD.WIDE R8, R15, 0x4, R8 ;  /* 0x000000040f087825 */ /* 0x004fca00078e0208 */
[----:B------:R-:W2:Y:S01]  /*0750*/  LDG.E R15, desc[UR6][R8.64+-0x4] ;  /* 0xfffffc06080f7981 */ /* 0x000ea2000c1e1900 */
[----:B0-----:R-:W-:-:S05]  /*0760*/  IMAD.WIDE R12, R4, 0x4, R12 ;  /* 0x00000004040c7825 */ /* 0x001fca00078e020c */
[----:B------:R-:W2:Y:S02]  /*0770*/  LDG.E R14, desc[UR6][R12.64+-0x4] ;  /* 0xfffffc060c0e7981 */ /* 0x000ea4000c1e1900 */
[----:B--2---:R-:W-:Y:S01]  /*0780*/  IADD3 R21, PT, PT, R14, R15, RZ ;  /* 0x0000000f0e157210 */ /* 0x004fe20007ffe0ff */
[----:B------:R-:W-:-:S04]  /*0790*/  IMAD.WIDE R14, R3, 0x4, R12 ;  /* 0x00000004030e7825 */ /* 0x000fc800078e020c */
[----:B------:R0:W-:Y:S04]  /*07a0*/  STG.E desc[UR6][R8.64], R21 ;  /* 0x0000001508007986 */ /* 0x0001e8000c101906 */
[----:B------:R-:W2:Y:S02]  /*07b0*/  LDG.E R16, desc[UR6][R14.64+-0x4] ;  /* 0xfffffc060e107981 */ /* 0x000ea4000c1e1900 */
[----:B--2---:R-:W-:Y:S02]  /*07c0*/  IMAD.IADD R23, R21, 0x1, R16 ;  /* 0x0000000115177824 */ /* 0x004fe400078e0210 */
[----:B------:R-:W-:-:S03]  /*07d0*/  IMAD.WIDE R16, R3, 0x4, R14 ;  /* 0x0000000403107825 */ /* 0x000fc600078e020e */
[----:B------:R1:W-:Y:S04]  /*07e0*/  STG.E desc[UR6][R8.64+0x4], R23 ;  /* 0x0000041708007986 */ /* 0x0003e8000c101906 */
[----:B------:R-:W2:Y:S02]  /*07f0*/  LDG.E R18, desc[UR6][R16.64+-0x4] ;  /* 0xfffffc0610127981 */ /* 0x000ea4000c1e1900 */
[----:B--2---:R-:W-:Y:S01]  /*0800*/  IADD3 R25, PT, PT, R23, R18, RZ ;  /* 0x0000001217197210 */ /* 0x004fe20007ffe0ff */
[----:B------:R-:W-:-:S04]  /*0810*/  IMAD.WIDE R18, R3, 0x4, R16 ;  /* 0x0000000403127825 */ /* 0x000fc800078e0210 */
[----:B------:R2:W-:Y:S04]  /*0820*/  STG.E desc[UR6][R8.64+0x8], R25 ;  /* 0x0000081908007986 */ /* 0x0005e8000c101906 */
[----:B------:R-:W3:Y:S02]  /*0830*/  LDG.E R12, desc[UR6][R18.64+-0x4] ;  /* 0xfffffc06120c7981 */ /* 0x000ee4000c1e1900 */
[----:B---3--:R-:W-:Y:S02]  /*0840*/  IMAD.IADD R27, R25, 0x1, R12 ;  /* 0x00000001191b7824 */ /* 0x008fe400078e020c */
[----:B------:R-:W-:-:S03]  /*0850*/  IMAD.WIDE R12, R3, 0x4, R18 ;  /* 0x00000004030c7825 */ /* 0x000fc600078e0212 */
[----:B------:R3:W-:Y:S04]  /*0860*/  STG.E desc[UR6][R8.64+0xc], R27 ;  /* 0x00000c1b08007986 */ /* 0x0007e8000c101906 */
[----:B------:R-:W0:Y:S02]  /*0870*/  LDG.E R14, desc[UR6][R12.64+-0x4] ;  /* 0xfffffc060c0e7981 */ /* 0x000e24000c1e1900 */
[----:B0-----:R-:W-:Y:S01]  /*0880*/  IADD3 R21, PT, PT, R27, R14, RZ ;  /* 0x0000000e1b157210 */ /* 0x001fe20007ffe0ff */
[----:B------:R-:W-:-:S04]  /*0890*/  IMAD.WIDE R14, R3, 0x4, R12 ;  /* 0x00000004030e7825 */ /* 0x000fc800078e020c */
[----:B------:R3:W-:Y:S04]  /*08a0*/  STG.E desc[UR6][R8.64+0x10], R21 ;  /* 0x0000101508007986 */ /* 0x0007e8000c101906 */
[----:B------:R-:W1:Y:S02]  /*08b0*/  LDG.E R16, desc[UR6][R14.64+-0x4] ;  /* 0xfffffc060e107981 */ /* 0x000e64000c1e1900 */
[----:B-1----:R-:W-:Y:S02]  /*08c0*/  IMAD.IADD R23, R21, 0x1, R16 ;  /* 0x0000000115177824 */ /* 0x002fe400078e0210 */
[----:B------:R-:W-:-:S03]  /*08d0*/  IMAD.WIDE R16, R3, 0x4, R14 ;  /* 0x0000000403107825 */ /* 0x000fc600078e020e */
[----:B------:R3:W-:Y:S04]  /*08e0*/  STG.E desc[UR6][R8.64+0x14], R23 ;  /* 0x0000141708007986 */ /* 0x0007e8000c101906 */
[----:B------:R-:W2:Y:S02]  /*08f0*/  LDG.E R18, desc[UR6][R16.64+-0x4] ;  /* 0xfffffc0610127981 */ /* 0x000ea4000c1e1900 */
[----:B--2---:R-:W-:Y:S01]  /*0900*/  IADD3 R25, PT, PT, R23, R18, RZ ;  /* 0x0000001217197210 */ /* 0x004fe20007ffe0ff */
[----:B------:R-:W-:-:S04]  /*0910*/  IMAD.WIDE R18, R3, 0x4, R16 ;  /* 0x0000000403127825 */ /* 0x000fc800078e0210 */
[----:B------:R3:W-:Y:S04]  /*0920*/  STG.E desc[UR6][R8.64+0x18], R25 ;  /* 0x0000181908007986 */ /* 0x0007e8000c101906 */
[----:B------:R-:W2:Y:S01]  /*0930*/  LDG.E R18, desc[UR6][R18.64+-0x4] ;  /* 0xfffffc0612127981 */ /* 0x000ea2000c1e1900 */
[----:B------:R-:W-:-:S04]  /*0940*/  IADD3 R10, PT, PT, R10, 0x8, RZ ;  /* 0x000000080a0a7810 */ /* 0x000fc80007ffe0ff */
[----:B------:R-:W-:Y:S01]  /*0950*/  ISETP.NE.AND P0, PT, R10, RZ, PT ;  /* 0x000000ff0a00720c */ /* 0x000fe20003f05270 */
[----:B------:R-:W-:Y:S01]  /*0960*/  VIADD R6, R6, 0x8 ;  /* 0x0000000806067836 */ /* 0x000fe20000000000 */
[----:B------:R-:W-:Y:S01]  /*0970*/  LEA R4, R3, R4, 0x3 ;  /* 0x0000000403047211 */ /* 0x000fe200078e18ff */
[----:B--2---:R-:W-:-:S05]  /*0980*/  IMAD.IADD R13, R25, 0x1, R18 ;  /* 0x00000001190d7824 */ /* 0x004fca00078e0212 */
[----:B------:R3:W-:Y:S05]  /*0990*/  STG.E desc[UR6][R8.64+0x1c], R13 ;  /* 0x00001c0d08007986 */ /* 0x0007ea000c101906 */
[----:B------:R-:W-:Y:S05]  /*09a0*/  @P0 BRA `(.L_x_10) ;  /* 0xfffffffc00580947 */ /* 0x000fea000383ffff */
[----:B------:R-:W-:-:S07]  /*09b0*/  VIADD R4, R6, 0x1 ;  /* 0x0000000106047836 */ /* 0x000fce0000000000 */
.L_x_9:
[----:B------:R-:W-:-:S13]  /*09c0*/  ISETP.NE.AND P0, PT, R11, RZ, PT ;  /* 0x000000ff0b00720c */ /* 0x000fda0003f05270 */
[----:B------:R-:W-:Y:S05]  /*09d0*/  @!P0 BRA `(.L_x_8) ;  /* 0x0000000000f88947 */ /* 0x000fea0003800000 */
[----:B------:R-:W-:Y:S02]  /*09e0*/  ISETP.GE.U32.AND P0, PT, R11, 0x4, PT ;  /* 0x000000040b00780c */ /* 0x000fe40003f06070 */
[----:B------:R-:W-:-:S04]  /*09f0*/  LOP3.LUT R6, R5, 0x3, RZ, 0xc0, !PT ;  /* 0x0000000305067812 */ /* 0x000fc800078ec0ff */
[----:B------:R-:W-:-:S07]  /*0a00*/  ISETP.NE.AND P1, PT, R6, RZ, PT ;  /* 0x000000ff0600720c */ /* 0x000fce0003f25270 */
[----:B------:R-:W-:Y:S06]  /*0a10*/  @!P0 BRA `(.L_x_11) ;  /* 0x0000000000748947 */ /* 0x000fec0003800000 */
[----:B0--3--:R-:W0:Y:S01]  /*0a20*/  LDC.64 R20, c[0x0][0x380] ;  /* 0x0000e000ff147b82 */ /* 0x009e220000000a00 */
[----:B------:R-:W-:-:S07]  /*0a30*/  IMAD R9, R3, R4, RZ ;  /* 0x0000000403097224 */ /* 0x000fce00078e02ff */
[----:B------:R-:W2:Y:S01]  /*0a40*/  LDC.64 R12, c[0x0][0x388] ;  /* 0x0000e200ff0c7b82 */ /* 0x000ea20000000a00 */
[----:B0-----:R-:W-:-:S05]  /*0a50*/  IMAD.WIDE R20, R9, 0x4, R20 ;  /* 0x0000000409147825 */ /* 0x001fca00078e0214 */
[----:B-1----:R-:W3:Y:S01]  /*0a60*/  LDG.E R14, desc[UR6][R20.64+-0x4] ;  /* 0xfffffc06140e7981 */ /* 0x002ee2000c1e1900 */
[----:B--2---:R-:W-:-:S05]  /*0a70*/  IMAD.WIDE R10, R4, 0x4, R12 ;  /* 0x00000004040a7825 */ /* 0x004fca00078e020c */
[----:B------:R-:W3:Y:S01]  /*0a80*/  LDG.E R15, desc[UR6][R10.64+-0x4] ;  /* 0xfffffc060a0f7981 */ /* 0x000ee2000c1e1900 */
[----:B------:R-:W-:Y:S01]  /*0a90*/  IMAD.WIDE.U32 R8, R4, 0x4, R12 ;  /* 0x0000000404087825 */ /* 0x000fe200078e000c */
[----:B---3--:R-:W-:-:S03]  /*0aa0*/  IADD3 R23, PT, PT, R14, R15, RZ ;  /* 0x0000000f0e177210 */ /* 0x008fc60007ffe0ff */
[----:B------:R-:W-:Y:S02]  /*0ab0*/  IMAD.WIDE R14, R3, 0x4, R20 ;  /* 0x00000004030e7825 */ /* 0x000fe400078e0214 */
[----:B------:R2:W-:Y:S04]  /*0ac0*/  STG.E desc[UR6][R8.64], R23 ;  /* 0x0000001708007986 */ /* 0x0005e8000c101906 */
[----:B------:R-:W3:Y:S01]  /*0ad0*/  LDG.E R18, desc[UR6][R14.64+-0x4] ;  /* 0xfffffc060e127981 */ /* 0x000ee2000c1e1900 */
[----:B------:R-:W-:-:S04]  /*0ae0*/  VIADD R17, R4, 0x1 ;  /* 0x0000000104117836 */ /* 0x000fc80000000000 */
[----:B------:R-:W-:Y:S01]  /*0af0*/  IMAD.WIDE.U32 R16, R17, 0x4, R12 ;  /* 0x0000000411107825 */ /* 0x000fe200078e000c */
[----:B---3--:R-:W-:-:S03]  /*0b00*/  IADD3 R25, PT, PT, R23, R18, RZ ;  /* 0x0000001217197210 */ /* 0x008fc60007ffe0ff */
[----:B------:R-:W-:Y:S02]  /*0b10*/  IMAD.WIDE R18, R3, 0x4, R14 ;  /* 0x0000000403127825 */ /* 0x000fe400078e020e */
[----:B------:R2:W-:Y:S04]  /*0b20*/  STG.E desc[UR6][R16.64], R25 ;  /* 0x0000001910007986 */ /* 0x0005e8000c101906 */
[----:B------:R-:W3:Y:S04]  /*0b30*/  LDG.E R20, desc[UR6][R18.64+-0x4] ;  /* 0xfffffc0612147981 */ /* 0x000ee8000c1e1900 */
[----:B------:R-:W3:Y:S01]  /*0b40*/  LDG.E R27, desc[UR6][R10.64+0x4] ;  /* 0x000004060a1b7981 */ /* 0x000ee2000c1e1900 */
[----:B------:R-:W-:-:S02]  /*0b50*/  VIADD R21, R4, 0x2 ;  /* 0x0000000204157836 */ /* 0x000fc40000000000 */
[----:B------:R-:W-:-:S04]  /*0b60*/  IMAD.WIDE R14, R3, 0x4, R18 ;  /* 0x00000004030e7825 */ /* 0x000fc800078e0212 */
[----:B------:R-:W-:Y:S01]  /*0b70*/  IMAD.WIDE.U32 R12, R21, 0x4, R12 ;  /* 0x00000004150c7825 */ /* 0x000fe200078e000c */
[----:B---3--:R-:W-:-:S05]  /*0b80*/  IADD3 R27, PT, PT, R20, R27, RZ ;  /* 0x0000001b141b7210 */ /* 0x008fca0007ffe0ff */
[----:B------:R2:W-:Y:S04]  /*0b90*/  STG.E desc[UR6][R12.64], R27 ;  /* 0x0000001b0c007986 */ /* 0x0005e8000c101906 */
[----:B------:R-:W3:Y:S04]  /*0ba0*/  LDG.E R14, desc[UR6][R14.64+-0x4] ;  /* 0xfffffc060e0e7981 */ /* 0x000ee8000c1e1900 */
[----:B------:R-:W3:Y:S01]  /*0bb0*/  LDG.E R21, desc[UR6][R10.64+0x8] ;  /* 0x000008060a157981 */ /* 0x000ee2000c1e1900 */
[----:B------:R-:W-:Y:S01]  /*0bc0*/  IADD3 R4, PT, PT, R4, 0x4, RZ ;  /* 0x0000000404047810 */ /* 0x000fe20007ffe0ff */
[----:B---3--:R-:W-:-:S05]  /*0bd0*/  IMAD.IADD R21, R14, 0x1, R21 ;  /* 0x000000010e157824 */ /* 0x008fca00078e0215 */
[----:B------:R2:W-:Y:S02]  /*0be0*/  STG.E desc[UR6][R8.64+0xc], R21 ;  /* 0x00000c1508007986 */ /* 0x0005e4000c101906 */
.L_x_11:
[----:B------:R-:W-:Y:S05]  /*0bf0*/  @!P1 BRA `(.L_x_8) ;  /* 0x0000000000709947 */ /* 0x000fea0003800000 */
[----:B------:R-:W1:Y:S01]  /*0c00*/  LDC.64 R10, c[0x0][0x388] ;  /* 0x0000e200ff0a7b82 */ /* 0x000e620000000a00 */
[----:B------:R-:W-:-:S07]  /*0c10*/  ISETP.NE.AND P0, PT, R6, 0x1, PT ;  /* 0x000000010600780c */ /* 0x000fce0003f05270 */
[----:B--23--:R-:W2:Y:S06]  /*0c20*/  LDC.64 R8, c[0x0][0x380] ;  /* 0x0000e000ff087b82 */ /* 0x00ceac0000000a00 */
[----:B------:R-:W-:Y:S02]  /*0c30*/  @P0 IMAD R13, R3, R4, RZ ;  /* 0x00000004030d0224 */ /* 0x000fe400078e02ff */
[----:B0-----:R-:W0:Y:S01]  /*0c40*/  LDC.64 R18, c[0x0][0x380] ;  /* 0x0000e000ff127b82 */ /* 0x001e220000000a00 */
[----:B-1----:R-:W-:-:S06]  /*0c50*/  @P0 IMAD.WIDE R14, R4, 0x4, R10 ;  /* 0x00000004040e0825 */ /* 0x002fcc00078e020a */
[----:B------:R-:W3:Y:S01]  /*0c60*/  @P0 LDG.E R15, desc[UR6][R14.64+-0x4] ;  /* 0xfffffc060e0f0981 */ /* 0x000ee2000c1e1900 */
[----:B--2---:R-:W-:-:S05]  /*0c70*/  @P0 IMAD.WIDE R12, R13, 0x4, R8 ;  /* 0x000000040d0c0825 */ /* 0x004fca00078e0208 */
[----:B------:R-:W3:Y:S01]  /*0c80*/  @P0 LDG.E R6, desc[UR6][R12.64+-0x4] ;  /* 0xfffffc060c060981 */ /* 0x000ee2000c1e1900 */
[----:B------:R-:W-:Y:S02]  /*0c90*/  @P0 IMAD.WIDE.U32 R8, R4, 0x4, R10 ;  /* 0x0000000404080825 */ /* 0x000fe400078e000a */
[----:B------:R-:W1:Y:S02]  /*0ca0*/  LDC.64 R10, c[0x0][0x388] ;  /* 0x0000e200ff0a7b82 */ /* 0x000e640000000a00 */
[----:B------:R-:W-:Y:S01]  /*0cb0*/  @P0 IMAD.WIDE R16, R3, 0x4, R12 ;  /* 0x0000000403100825 */ /* 0x000fe200078e020c */
[----:B------:R-:W-:-:S04]  /*0cc0*/  LOP3.LUT R5, R5, 0x1, RZ, 0xc0, !PT ;  /* 0x0000000105057812 */ /* 0x000fc800078ec0ff */
[----:B------:R-:W-:Y:S01]  /*0cd0*/  ISETP.NE.U32.AND P1, PT, R5, 0x1, PT ;  /* 0x000000010500780c */ /* 0x000fe20003f25070 */
[----:B---3--:R-:W-:-:S05]  /*0ce0*/  @P0 IMAD.IADD R21, R6, 0x1, R15 ;  /* 0x0000000106150824 */ /* 0x008fca00078e020f */
[----:B------:R4:W-:Y:S04]  /*0cf0*/  @P0 STG.E desc[UR6][R8.64], R21 ;  /* 0x0000001508000986 */ /* 0x0009e8000c101906 */
[----:B------:R-:W2:Y:S01]  /*0d00*/  @P0 LDG.E R16, desc[UR6][R16.64+-0x4] ;  /* 0xfffffc0610100981 */ /* 0x000ea2000c1e1900 */
[----:B------:R-:W-:-:S05]  /*0d10*/  @P0 IADD3 R4, PT, PT, R4, 0x2, RZ ;  /* 0x0000000204040810 */ /* 0x000fca0007ffe0ff */
[----:B------:R-:W-:Y:S02]  /*0d20*/  @!P1 IMAD R13, R3, R4, RZ ;  /* 0x00000004030d9224 */ /* 0x000fe400078e02ff */
[----:B-1----:R-:W-:-:S04]  /*0d30*/  @!P1 IMAD.WIDE R14, R4, 0x4, R10 ;  /* 0x00000004040e9825 */ /* 0x002fc800078e020a */
[----:B0-----:R-:W-:-:S04]  /*0d40*/  @!P1 IMAD.WIDE R12, R13, 0x4, R18 ;  /* 0x000000040d0c9825 */ /* 0x001fc800078e0212 */
[----:B--2---:R-:W-:-:S05]  /*0d50*/  @P0 IMAD.IADD R3, R21, 0x1, R16 ;  /* 0x0000000115030824 */ /* 0x004fca00078e0210 */
[----:B------:R4:W-:Y:S04]  /*0d60*/  @P0 STG.E desc[UR6][R8.64+0x4], R3 ;  /* 0x0000040308000986 */ /* 0x0009e8000c101906 */
[----:B------:R-:W2:Y:S04]  /*0d70*/  @!P1 LDG.E R12, desc[UR6][R12.64+-0x4] ;  /* 0xfffffc060c0c9981 */ /* 0x000ea8000c1e1900 */
[----:B------:R-:W2:Y:S01]  /*0d80*/  @!P1 LDG.E R15, desc[UR6][R14.64+-0x4] ;  /* 0xfffffc060e0f9981 */ /* 0x000ea2000c1e1900 */
[----:B------:R-:W-:Y:S01]  /*0d90*/  @!P1 IMAD.WIDE.U32 R4, R4, 0x4, R10 ;  /* 0x0000000404049825 */ /* 0x000fe200078e000a */
[----:B--2---:R-:W-:-:S05]  /*0da0*/  @!P1 IADD3 R11, PT, PT, R12, R15, RZ ;  /* 0x0000000f0c0b9210 */ /* 0x004fca0007ffe0ff */
[----:B------:R4:W-:Y:S02]  /*0db0*/  @!P1 STG.E desc[UR6][R4.64], R11 ;  /* 0x0000000b04009986 */ /* 0x0009e4000c101906 */
.L_x_8:
[----:B------:R-:W-:Y:S05]  /*0dc0*/  BSYNC.RECONVERGENT B0 ;  /* 0x0000000000007941 */ /* 0x000fea0003800200 */
.L_x_7:
[----:B------:R-:W-:Y:S01]  /*0dd0*/  BAR.SYNC.DEFER_BLOCKING 0x0 ;  /* 0x0000000000007b1d */ /* 0x000fe20000010000 */
[----:B------:R-:W-:-:S04]  /*0de0*/  ISETP.GE.AND P0, PT, R7, R2, PT ;  /* 0x000000020700720c */ /* 0x000fc80003f06270 */
[----:B------:R-:W-:-:S13]  /*0df0*/  ISETP.EQ.OR P0, PT, R0, RZ, P0 ;  /* 0x000000ff0000720c */ /* 0x000fda0000702670 */
[----:B------:R-:W-:Y:S05]  /*0e00*/  @P0 EXIT ;  /* 0x000000000000094d */ /* 0x000fea0003800000 */
[----:B----4-:R-:W4:Y:S01]  /*0e10*/  LDC.64 R4, c[0x0][0x388] ;  /* 0x0000e200ff047b82 */ /* 0x010f220000000a00 */
[----:B------:R-:W-:Y:S01]  /*0e20*/  IMAD.IADD R3, R2, 0x1, -R7 ;  /* 0x0000000102037824 */ /* 0x000fe200078e0a07 */
[----:B------:R-:W-:Y:S01]  /*0e30*/  IADD3 R6, PT, PT, R7, -R2, RZ ;  /* 0x8000000207067210 */ /* 0x000fe20007ffe0ff */
[----:B------:R-:W-:Y:S03]  /*0e40*/  BSSY.RECONVERGENT B0, `(.L_x_12) ;  /* 0x0000010000007945 */ /* 0x000fe60003800200 */
[----:B------:R-:W-:Y:S02]  /*0e50*/  LOP3.LUT P0, R3, R3, 0x3, RZ, 0xc0, !PT ;  /* 0x0000000303037812 */ /* 0x000fe4000780c0ff */
[----:B------:R-:W-:Y:S01]  /*0e60*/  ISETP.GT.U32.AND P1, PT, R6, -0x4, PT ;  /* 0xfffffffc0600780c */ /* 0x000fe20003f24070 */
[----:B----4-:R-:W-:-:S10]  /*0e70*/  IMAD.WIDE R4, R0, 0x4, R4 ;  /* 0x0000000400047825 */ /* 0x010fd400078e0204 */
[----:B------:R-:W-:Y:S05]  /*0e80*/  @!P0 BRA `(.L_x_13) ;  /* 0x00000000002c8947 */ /* 0x000fea0003800000 */
[----:B--2---:R-:W2:Y:S01]  /*0e90*/  LDC.64 R10, c[0x0][0x380] ;  /* 0x0000e000ff0a7b82 */ /* 0x004ea20000000a00 */
[----:B------:R-:W-:-:S07]  /*0ea0*/  IMAD.MOV R0, RZ, RZ, -R3 ;  /* 0x000000ffff007224 */ /* 0x000fce00078e0a03 */
.L_x_14:
[C---:B--234-:R-:W-:Y:S01]  /*0eb0*/  IMAD.WIDE R8, R7.reuse, 0x4, R10 ;  /* 0x0000000407087825 */ /* 0x05cfe200078e020a */
[----:B------:R-:W2:Y:S04]  /*0ec0*/  LDG.E R3, desc[UR6][R4.64] ;  /* 0x0000000604037981 */ /* 0x000ea8000c1e1900 */
[----:B------:R-:W2:Y:S01]  /*0ed0*/  LDG.E R6, desc[UR6][R8.64] ;  /* 0x0000000608067981 */ /* 0x000ea2000c1e1900 */
[----:B------:R-:W-:Y:S01]  /*0ee0*/  VIADD R0, R0, 0x1 ;  /* 0x0000000100007836 */ /* 0x000fe20000000000 */
[----:B------:R-:W-:-:S04]  /*0ef0*/  IADD3 R7, PT, PT, R7, 0x1, RZ ;  /* 0x0000000107077810 */ /* 0x000fc80007ffe0ff */
[----:B------:R-:W-:Y:S02]  /*0f00*/  ISETP.NE.AND P0, PT, R0, RZ, PT ;  /* 0x000000ff0000720c */ /* 0x000fe40003f05270 */
[----:B--2---:R-:W-:-:S05]  /*0f10*/  IADD3 R3, PT, PT, R3, R6, RZ ;  /* 0x0000000603037210 */ /* 0x004fca0007ffe0ff */
[----:B------:R4:W-:Y:S06]  /*0f20*/  STG.E desc[UR6][R8.64], R3 ;  /* 0x0000000308007986 */ /* 0x0009ec000c101906 */
[----:B------:R-:W-:Y:S05]  /*0f30*/  @P0 BRA `(.L_x_14) ;  /* 0xfffffffc00dc0947 */ /* 0x000fea000383ffff */
.L_x_13:
[----:B------:R-:W-:Y:S05]  /*0f40*/  BSYNC.RECONVERGENT B0 ;  /* 0x0000000000007941 */ /* 0x000fea0003800200 */
.L_x_12:
[----:B------:R-:W-:Y:S05]  /*0f50*/  @P1 EXIT ;  /* 0x000000000000194d */ /* 0x000fea0003800000 */
[----:B------:R-:W5:Y:S01]  /*0f60*/  LDCU.64 UR4, c[0x0][0x380] ;  /* 0x00007000ff0477ac */ /* 0x000f620008000a00 */
[----:B------:R-:W-:Y:S01]  /*0f70*/  IMAD.IADD R0, R7, 0x1, -R2 ;  /* 0x0000000107007824 */ /* 0x000fe200078e0a02 */
[----:B-----5:R-:W-:-:S04]  /*0f80*/  UIADD3 UR4, UP0, UPT, UR4, 0x8, URZ ;  /* 0x0000000804047890 */ /* 0x020fc8000ff1e0ff */
[----:B------:R-:W-:-:S12]  /*0f90*/  UIADD3.X UR5, UPT, UPT, URZ, UR5, URZ, UP0, !UPT ;  /* 0x00000005ff057290 */ /* 0x000fd800087fe4ff */
.L_x_15:
[----:B0-----:R-:W-:Y:S01]  /*0fa0*/  MOV R2, UR4 ;  /* 0x0000000400027c02 */ /* 0x001fe20008000f00 */
[----:B------:R-:W5:Y:S01]  /*0fb0*/  LDG.E R6, desc[UR6][R4.64] ;  /* 0x0000000604067981 */ /* 0x000f62000c1e1900 */
[----:B----4-:R-:W-:-:S03]  /*0fc0*/  MOV R3, UR5 ;  /* 0x0000000500037c02 */ /* 0x010fc60008000f00 */
[----:B------:R-:W-:-:S05]  /*0fd0*/  IMAD.WIDE R2, R7, 0x4, R2 ;  /* 0x0000000407027825 */ /* 0x000fca00078e0202 */
[----:B--23--:R-:W5:Y:S04]  /*0fe0*/  LDG.E R9, desc[UR6][R2.64+-0x8] ;  /* 0xfffff80602097981 */ /* 0x00cf68000c1e1900 */
[----:B------:R-:W2:Y:S04]  /*0ff0*/  LDG.E R11, desc[UR6][R2.64+-0x4] ;  /* 0xfffffc06020b7981 */ /* 0x000ea8000c1e1900 */
[----:B------:R-:W3:Y:S04]  /*1000*/  LDG.E R13, desc[UR6][R2.64] ;  /* 0x00000006020d7981 */ /* 0x000ee8000c1e1900 */
[----:B01----:R-:W4:Y:S01]  /*1010*/  LDG.E R15, desc[UR6][R2.64+0x4] ;  /* 0x00000406020f7981 */ /* 0x003f22000c1e1900 */
[----:B-----5:R-:W-:-:S05]  /*1020*/  IMAD.IADD R9, R6, 0x1, R9 ;  /* 0x0000000106097824 */ /* 0x020fca00078e0209 */
[----:B------:R0:W-:Y:S04]  /*1030*/  STG.E desc[UR6][R2.64+-0x8], R9 ;  /* 0xfffff80902007986 */ /* 0x0001e8000c101906 */
[----:B------:R-:W2:Y:S02]  /*1040*/  LDG.E R6, desc[UR6][R4.64] ;  /* 0x0000000604067981 */ /* 0x000ea4000c1e1900 */
[----:B--2---:R-:W-:-:S05]  /*1050*/  IADD3 R11, PT, PT, R6, R11, RZ ;  /* 0x0000000b060b7210 */ /* 0x004fca0007ffe0ff */
[----:B------:R0:W-:Y:S04]  /*1060*/  STG.E desc[UR6][R2.64+-0x4], R11 ;  /* 0xfffffc0b02007986 */ /* 0x0001e8000c101906 */
[----:B------:R-:W3:Y:S02]  /*1070*/  LDG.E R6, desc[UR6][R4.64] ;  /* 0x0000000604067981 */ /* 0x000ee4000c1e1900 */
[----:B---3--:R-:W-:-:S05]  /*1080*/  IADD3 R13, PT, PT, R6, R13, RZ ;  /* 0x0000000d060d7210 */ /* 0x008fca0007ffe0ff */
[----:B------:R0:W-:Y:S04]  /*1090*/  STG.E desc[UR6][R2.64], R13 ;  /* 0x0000000d02007986 */ /* 0x0001e8000c101906 */
[----:B------:R-:W4:Y:S01]  /*10a0*/  LDG.E R6, desc[UR6][R4.64] ;  /* 0x0000000604067981 */ /* 0x000f22000c1e1900 */
[----:B------:R-:W-:-:S04]  /*10b0*/  IADD3 R0, PT, PT, R0, 0x4, RZ ;  /* 0x0000000400007810 */ /* 0x000fc80007ffe0ff */
[----:B------:R-:W-:Y:S02]  /*10c0*/  ISETP.NE.AND P0, PT, R0, RZ, PT ;  /* 0x000000ff0000720c */ /* 0x000fe40003f05270 */
[----:B------:R-:W-:Y:S01]  /*10d0*/  IADD3 R7, PT, PT, R7, 0x4, RZ ;  /* 0x0000000407077810 */ /* 0x000fe20007ffe0ff */
[----:B----4-:R-:W-:-:S05]  /*10e0*/  IMAD.IADD R15, R6, 0x1, R15 ;  /* 0x00000001060f7824 */ /* 0x010fca00078e020f */
[----:B------:R0:W-:Y:S05]  /*10f0*/  STG.E desc[UR6][R2.64+0x4], R15 ;  /* 0x0000040f02007986 */ /* 0x0001ea000c101906 */
[----:B------:R-:W-:Y:S05]  /*1100*/  @P0 BRA `(.L_x_15) ;  /* 0xfffffffc00a40947 */ /* 0x000fea000383ffff */
[----:B------:R-:W-:Y:S05]  /*1110*/  EXIT ;  /* 0x000000000000794d */ /* 0x000fea0003800000 */
.L_x_16:
[----:B------:R-:W-:-:S00]  /*1120*/  BRA `(.L_x_16) ;  /* 0xfffffffc00fc7947 */ /* 0x000fc0000383ffff */
[----:B------:R-:W-:-:S00]  /*1130*/  NOP ;  /* 0x0000000000007918 */ /* 0x000fc00000000000 */
        /* <DEDUP_REMOVED lines=12> */
.L_x_17:


//--------------------- .nv.shared.reserved.0     --------------------------
	.section	.nv.shared.reserved.0,"aw",@nobits
	.weak		__nv_reservedSMEM_offset_0_alias
	.size		__nv_reservedSMEM_offset_0_alias, 0, 64
	.other		__nv_reservedSMEM_offset_0_alias,@"STO_CUDA_RESERVED_SHARED STV_DEFAULT"
__nv_reservedSMEM_offset_0_alias:
	.zero		0
	.zero		64


//--------------------- .nv.constant0._Z17prefix_sum_kernelPiS_iii --------------------------
	.section	.nv.constant0._Z17prefix_sum_kernelPiS_iii,"a",@progbits
	.sectionflags	@""
	.align	4
.nv.constant0._Z17prefix_sum_kernelPiS_iii:
	.zero		924


//--------------------- SYMBOLS --------------------------

	.type		.nv.reservedSmem.offset0,@object
	.size		.nv.reservedSmem.offset0,0x4
